	.headerflags	@"EF_CUDA_TEXMODE_UNIFIED EF_CUDA_64BIT_ADDRESS EF_CUDA_ACCELERATORS EF_CUDA_SM90 EF_CUDA_VIRTUAL_SM(EF_CUDA_SM90)"
	.elftype	@"ET_EXEC"


//--------------------- .nv.info                  --------------------------
	.section	.nv.info,"",@"SHT_CUDA_INFO"
	.align	4


	//----- nvinfo : EIATTR_REGCOUNT
	.align		4
        /*0000*/ 	.byte	0x04, 0x2f
        /*0002*/ 	.short	(.L_1 - .L_0)
	.align		4
.L_0:
        /*0004*/ 	.word	index@(triton_poi_fused_convolution_58)
        /*0008*/ 	.word	0x0000000c


	//----- nvinfo : EIATTR_MIN_STACK_SIZE
	.align		4
.L_1:
        /*000c*/ 	.byte	0x04, 0x12
        /*000e*/ 	.short	(.L_3 - .L_2)
	.align		4
.L_2:
        /*0010*/ 	.word	index@(triton_poi_fused_convolution_58)
        /*0014*/ 	.word	0x00000000


	//----- nvinfo : EIATTR_FRAME_SIZE
	.align		4
.L_3:
        /*0018*/ 	.byte	0x04, 0x11
        /*001a*/ 	.short	(.L_5 - .L_4)
	.align		4
.L_4:
        /*001c*/ 	.word	index@(triton_poi_fused_convolution_58)
        /*0020*/ 	.word	0x00000000


	//----- nvinfo : EIATTR_MIN_STACK_SIZE
	.align		4
.L_5:
        /*0024*/ 	.byte	0x04, 0x12
        /*0026*/ 	.short	(.L_7 - .L_6)
	.align		4
.L_6:
        /*0028*/ 	.word	index@(triton_poi_fused_convolution_58)
        /*002c*/ 	.word	0x00000000
.L_7:


//--------------------- .nv.info.triton_poi_fused_convolution_58 --------------------------
	.section	.nv.info.triton_poi_fused_convolution_58,"",@"SHT_CUDA_INFO"
	.sectionflags	@""
	.align	4


	//----- nvinfo : EIATTR_CUDA_API_VERSION
	.align		4
        /*0000*/ 	.byte	0x04, 0x37
        /*0002*/ 	.short	(.L_9 - .L_8)
.L_8:
        /*0004*/ 	.word	0x0000007c


	//----- nvinfo : EIATTR_KPARAM_INFO
	.align		4
.L_9:
        /*0008*/ 	.byte	0x04, 0x17
        /*000a*/ 	.short	(.L_11 - .L_10)
.L_10:
        /*000c*/ 	.word	0x00000000
        /*0010*/ 	.short	0x0002
        /*0012*/ 	.short	0x0010
        /*0014*/ 	.byte	0x00, 0xf0, 0x11, 0x00


	//----- nvinfo : EIATTR_KPARAM_INFO
	.align		4
.L_11:
        /*0018*/ 	.byte	0x04, 0x17
        /*001a*/ 	.short	(.L_13 - .L_12)
.L_12:
        /*001c*/ 	.word	0x00000000
        /*0020*/ 	.short	0x0001
        /*0022*/ 	.short	0x0008
        /*0024*/ 	.byte	0x00, 0xf4, 0x21, 0x00


	//----- nvinfo : EIATTR_KPARAM_INFO
	.align		4
.L_13:
        /*0028*/ 	.byte	0x04, 0x17
        /*002a*/ 	.short	(.L_15 - .L_14)
.L_14:
        /*002c*/ 	.word	0x00000000
        /*0030*/ 	.short	0x0000
        /*0032*/ 	.short	0x0000
        /*0034*/ 	.byte	0x00, 0xf4, 0x21, 0x00


	//----- nvinfo : EIATTR_SPARSE_MMA_MASK
	.align		4
.L_15:
        /*0038*/ 	.byte	0x03, 0x50
        /*003a*/ 	.short	0x0000


	//----- nvinfo : EIATTR_MAXREG_COUNT
	.align		4
        /*003c*/ 	.byte	0x03, 0x1b
        /*003e*/ 	.short	0x00ff


	//----- nvinfo : EIATTR_EXIT_INSTR_OFFSETS
	.align		4
        /*0040*/ 	.byte	0x04, 0x1c
        /*0042*/ 	.short	(.L_17 - .L_16)


	//   ....[0]....
.L_16:
        /*0044*/ 	.word	0x00000150


	//----- nvinfo : EIATTR_REQNTID
	.align		4
.L_17:
        /*0048*/ 	.byte	0x04, 0x10
        /*004a*/ 	.short	(.L_19 - .L_18)
.L_18:
        /*004c*/ 	.word	0x00000080
        /*0050*/ 	.word	0x00000001
        /*0054*/ 	.word	0x00000001


	//----- nvinfo : EIATTR_CBANK_PARAM_SIZE
	.align		4
.L_19:
        /*0058*/ 	.byte	0x03, 0x19
        /*005a*/ 	.short	0x0014


	//----- nvinfo : EIATTR_PARAM_CBANK
	.align		4
        /*005c*/ 	.byte	0x04, 0x0a
        /*005e*/ 	.short	(.L_21 - .L_20)
	.align		4
.L_20:
        /*0060*/ 	.word	index@(.nv.constant0.triton_poi_fused_convolution_58)
        /*0064*/ 	.short	0x0210
        /*0066*/ 	.short	0x0014


	//----- nvinfo : EIATTR_SW_WAR
	.align		4
.L_21:
        /*0068*/ 	.byte	0x04, 0x36
        /*006a*/ 	.short	(.L_23 - .L_22)
.L_22:
        /*006c*/ 	.word	0x00000008
.L_23:


//--------------------- .nv.callgraph             --------------------------
	.section	.nv.callgraph,"",@"SHT_CUDA_CALLGRAPH"
	.align	4
	.sectionentsize	8
	.align		4
        /*0000*/ 	.word	0x00000000
	.align		4
        /*0004*/ 	.word	0xffffffff
	.align		4
        /*0008*/ 	.word	0x00000000
	.align		4
        /*000c*/ 	.word	0xfffffffe
	.align		4
        /*0010*/ 	.word	0x00000000
	.align		4
        /*0014*/ 	.word	0xfffffffd
	.align		4
        /*0018*/ 	.word	0x00000000
	.align		4
        /*001c*/ 	.word	0xfffffffc


//--------------------- .text.triton_poi_fused_convolution_58 --------------------------
	.section	.text.triton_poi_fused_convolution_58,"ax",@progbits
	.align	128
        .global         triton_poi_fused_convolution_58
        .type           triton_poi_fused_convolution_58,@function
        .size           triton_poi_fused_convolution_58,(.L_x_1 - triton_poi_fused_convolution_58)
        .other          triton_poi_fused_convolution_58,@"STO_CUDA_ENTRY STV_DEFAULT"
triton_poi_fused_convolution_58:
.text.triton_poi_fused_convolution_58:
[----:B------:R-:W-:Y:S01]  /*0000*/  LDC R1, c[0x0][0x28] ;  /* 0x00000a00ff017b82 */ /* 0x000fe20000000800 */
[----:B------:R-:W1:Y:S07]  /*0010*/  S2R R0, SR_TID.X ;  /* 0x0000000000007919 */ /* 0x000e6e0000002100 */
[----:B------:R-:W2:Y:S01]  /*0020*/  LDC.64 R4, c[0x0][0x218] ;  /* 0x00008600ff047b82 */ /* 0x000ea20000000a00 */
[----:B------:R-:W-:Y:S01]  /*0030*/  ULDC.64 UR4, c[0x0][0x208] ;  /* 0x0000820000047ab9 */ /* 0x000fe20000000a00 */
[----:B------:R-:W3:Y:S06]  /*0040*/  S2R R7, SR_CTAID.X ;  /* 0x0000000000077919 */ /* 0x000eec0000002500 */
[----:B------:R-:W4:Y:S01]  /*0050*/  LDC.64 R2, c[0x0][0x210] ;  /* 0x00008400ff027b82 */ /* 0x000f220000000a00 */
[----:B-1----:R-:W-:Y:S01]  /*0060*/  IMAD.SHL.U32 R0, R0, 0x2, RZ ;  /* 0x0000000200007824 */ /* 0x002fe200078e00ff */
[----:B---3--:R-:W-:-:S04]  /*0070*/  SHF.R.S32.HI R6, RZ, 0x17, R7 ;  /* 0x00000017ff067819 */ /* 0x008fc80000011407 */
[----:B------:R-:W-:-:S04]  /*0080*/  LOP3.LUT R0, R0, 0xfe, RZ, 0xc0, !PT ;  /* 0x000000fe00007812 */ /* 0x000fc800078ec0ff */
[----:B------:R-:W-:Y:S02]  /*0090*/  LEA R7, R7, R0, 0x8 ;  /* 0x0000000007077211 */ /* 0x000fe400078e40ff */
[----:B------:R-:W-:-:S03]  /*00a0*/  SGXT R0, R6, 0x1 ;  /* 0x000000010600781a */ /* 0x000fc60000000200 */
[----:B----4-:R-:W-:Y:S01]  /*00b0*/  IMAD.WIDE R2, R7, 0x4, R2 ;  /* 0x0000000407027825 */ /* 0x010fe200078e0202 */
[----:B------:R-:W-:-:S04]  /*00c0*/  LEA.HI R0, R0, R7, RZ, 0x9 ;  /* 0x0000000700007211 */ /* 0x000fc800078f48ff */
[----:B------:R-:W-:-:S05]  /*00d0*/  LOP3.LUT R0, R0, 0xfffffe00, RZ, 0xc0, !PT ;  /* 0xfffffe0000007812 */ /* 0x000fca00078ec0ff */
[----:B------:R-:W-:Y:S02]  /*00e0*/  IMAD.IADD R9, R7, 0x1, -R0 ;  /* 0x0000000107097824 */ /* 0x000fe400078e0a00 */
[----:B------:R-:W3:Y:S02]  /*00f0*/  LDG.E.64 R6, desc[UR4][R2.64] ;  /* 0x0000000402067981 */ /* 0x000ee4000c1e1b00 */
[----:B--2---:R-:W-:-:S06]  /*0100*/  IMAD.WIDE R4, R9, 0x4, R4 ;  /* 0x0000000409047825 */ /* 0x004fcc00078e0204 */
[----:B------:R-:W3:Y:S02]  /*0110*/  LDG.E.EL.64 R4, desc[UR4][R4.64] ;  /* 0x0000000404047981 */ /* 0x000ee4000c2e1b00 */
[----:B---3--:R-:W-:Y:S01]  /*0120*/  FADD R6, R6, R4 ;  /* 0x0000000406067221 */ /* 0x008fe20000000000 */
[----:B------:R-:W-:-:S05]  /*0130*/  FADD R7, R7, R5 ;  /* 0x0000000507077221 */ /* 0x000fca0000000000 */
[----:B------:R-:W-:Y:S01]  /*0140*/  STG.E.64 desc[UR4][R2.64], R6 ;  /* 0x0000000602007986 */ /* 0x000fe2000c101b04 */
[----:B------:R-:W-:Y:S05]  /*0150*/  EXIT ;  /* 0x000000000000794d */ /* 0x000fea0003800000 */
.L_x_0:
[----:B------:R-:W-:-:S00]  /*0160*/  BRA `(.L_x_0) ;  /* 0xfffffffc00fc7947 */ /* 0x000fc0000383ffff */
[----:B------:R-:W-:-:S00]  /*0170*/  NOP ;  /* 0x0000000000007918 */ /* 0x000fc00000000000 */
        /* <DEDUP_REMOVED lines=8> */
.L_x_1:


//--------------------- .nv.constant0.triton_poi_fused_convolution_58 --------------------------
	.section	.nv.constant0.triton_poi_fused_convolution_58,"a",@progbits
	.sectionflags	@""
	.align	4
.nv.constant0.triton_poi_fused_convolution_58:
	.zero		548
